	.headerflags	@"EF_CUDA_TEXMODE_UNIFIED EF_CUDA_64BIT_ADDRESS EF_CUDA_ACCELERATORS EF_CUDA_SM90 EF_CUDA_VIRTUAL_SM(EF_CUDA_SM90)"
	.elftype	@"ET_EXEC"


//--------------------- .nv.info                  --------------------------
	.section	.nv.info,"",@"SHT_CUDA_INFO"
	.align	4


	//----- nvinfo : EIATTR_REGCOUNT
	.align		4
        /*0000*/ 	.byte	0x04, 0x2f
        /*0002*/ 	.short	(.L_1 - .L_0)
	.align		4
.L_0:
        /*0004*/ 	.word	index@(triton_poi_fused_add_mul_sigmoid_4)
        /*0008*/ 	.word	0x00000011


	//----- nvinfo : EIATTR_MIN_STACK_SIZE
	.align		4
.L_1:
        /*000c*/ 	.byte	0x04, 0x12
        /*000e*/ 	.short	(.L_3 - .L_2)
	.align		4
.L_2:
        /*0010*/ 	.word	index@(triton_poi_fused_add_mul_sigmoid_4)
        /*0014*/ 	.word	0x00000000


	//----- nvinfo : EIATTR_FRAME_SIZE
	.align		4
.L_3:
        /*0018*/ 	.byte	0x04, 0x11
        /*001a*/ 	.short	(.L_5 - .L_4)
	.align		4
.L_4:
        /*001c*/ 	.word	index@(triton_poi_fused_add_mul_sigmoid_4)
        /*0020*/ 	.word	0x00000000


	//----- nvinfo : EIATTR_MIN_STACK_SIZE
	.align		4
.L_5:
        /*0024*/ 	.byte	0x04, 0x12
        /*0026*/ 	.short	(.L_7 - .L_6)
	.align		4
.L_6:
        /*0028*/ 	.word	index@(triton_poi_fused_add_mul_sigmoid_4)
        /*002c*/ 	.word	0x00000000
.L_7:


//--------------------- .nv.info.triton_poi_fused_add_mul_sigmoid_4 --------------------------
	.section	.nv.info.triton_poi_fused_add_mul_sigmoid_4,"",@"SHT_CUDA_INFO"
	.sectionflags	@""
	.align	4


	//----- nvinfo : EIATTR_CUDA_API_VERSION
	.align		4
        /*0000*/ 	.byte	0x04, 0x37
        /*0002*/ 	.short	(.L_9 - .L_8)
.L_8:
        /*0004*/ 	.word	0x0000007c


	//----- nvinfo : EIATTR_KPARAM_INFO
	.align		4
.L_9:
        /*0008*/ 	.byte	0x04, 0x17
        /*000a*/ 	.short	(.L_11 - .L_10)
.L_10:
        /*000c*/ 	.word	0x00000000
        /*0010*/ 	.short	0x0004
        /*0012*/ 	.short	0x0020
        /*0014*/ 	.byte	0x00, 0xf0, 0x11, 0x00


	//----- nvinfo : EIATTR_KPARAM_INFO
	.align		4
.L_11:
        /*0018*/ 	.byte	0x04, 0x17
        /*001a*/ 	.short	(.L_13 - .L_12)
.L_12:
        /*001c*/ 	.word	0x00000000
        /*0020*/ 	.short	0x0003
        /*0022*/ 	.short	0x0018
        /*0024*/ 	.byte	0x00, 0xf4, 0x21, 0x00


	//----- nvinfo : EIATTR_KPARAM_INFO
	.align		4
.L_13:
        /*0028*/ 	.byte	0x04, 0x17
        /*002a*/ 	.short	(.L_15 - .L_14)
.L_14:
        /*002c*/ 	.word	0x00000000
        /*0030*/ 	.short	0x0002
        /*0032*/ 	.short	0x0010
        /*0034*/ 	.byte	0x00, 0xf4, 0x21, 0x00


	//----- nvinfo : EIATTR_KPARAM_INFO
	.align		4
.L_15:
        /*0038*/ 	.byte	0x04, 0x17
        /*003a*/ 	.short	(.L_17 - .L_16)
.L_16:
        /*003c*/ 	.word	0x00000000
        /*0040*/ 	.short	0x0001
        /*0042*/ 	.short	0x0008
        /*0044*/ 	.byte	0x00, 0xf4, 0x21, 0x00


	//----- nvinfo : EIATTR_KPARAM_INFO
	.align		4
.L_17:
        /*0048*/ 	.byte	0x04, 0x17
        /*004a*/ 	.short	(.L_19 - .L_18)
.L_18:
        /*004c*/ 	.word	0x00000000
        /*0050*/ 	.short	0x0000
        /*0052*/ 	.short	0x0000
        /*0054*/ 	.byte	0x00, 0xf4, 0x21, 0x00


	//----- nvinfo : EIATTR_SPARSE_MMA_MASK
	.align		4
.L_19:
        /*0058*/ 	.byte	0x03, 0x50
        /*005a*/ 	.short	0x0000


	//----- nvinfo : EIATTR_MAXREG_COUNT
	.align		4
        /*005c*/ 	.byte	0x03, 0x1b
        /*005e*/ 	.short	0x00ff


	//----- nvinfo : EIATTR_EXIT_INSTR_OFFSETS
	.align		4
        /*0060*/ 	.byte	0x04, 0x1c
        /*0062*/ 	.short	(.L_21 - .L_20)


	//   ....[0]....
.L_20:
        /*0064*/ 	.word	0x00000560


	//   ....[1]....
        /*0068*/ 	.word	0x00000580


	//----- nvinfo : EIATTR_REQNTID
	.align		4
.L_21:
        /*006c*/ 	.byte	0x04, 0x10
        /*006e*/ 	.short	(.L_23 - .L_22)
.L_22:
        /*0070*/ 	.word	0x00000080
        /*0074*/ 	.word	0x00000001
        /*0078*/ 	.word	0x00000001


	//----- nvinfo : EIATTR_CBANK_PARAM_SIZE
	.align		4
.L_23:
        /*007c*/ 	.byte	0x03, 0x19
        /*007e*/ 	.short	0x0024


	//----- nvinfo : EIATTR_PARAM_CBANK
	.align		4
        /*0080*/ 	.byte	0x04, 0x0a
        /*0082*/ 	.short	(.L_25 - .L_24)
	.align		4
.L_24:
        /*0084*/ 	.word	index@(.nv.constant0.triton_poi_fused_add_mul_sigmoid_4)
        /*0088*/ 	.short	0x0210
        /*008a*/ 	.short	0x0024


	//----- nvinfo : EIATTR_SW_WAR
	.align		4
.L_25:
        /*008c*/ 	.byte	0x04, 0x36
        /*008e*/ 	.short	(.L_27 - .L_26)
.L_26:
        /*0090*/ 	.word	0x00000008
.L_27:


//--------------------- .nv.callgraph             --------------------------
	.section	.nv.callgraph,"",@"SHT_CUDA_CALLGRAPH"
	.align	4
	.sectionentsize	8
	.align		4
        /*0000*/ 	.word	0x00000000
	.align		4
        /*0004*/ 	.word	0xffffffff
	.align		4
        /*0008*/ 	.word	0x00000000
	.align		4
        /*000c*/ 	.word	0xfffffffe
	.align		4
        /*0010*/ 	.word	0x00000000
	.align		4
        /*0014*/ 	.word	0xfffffffd
	.align		4
        /*0018*/ 	.word	0x00000000
	.align		4
        /*001c*/ 	.word	0xfffffffc


//--------------------- .text.triton_poi_fused_add_mul_sigmoid_4 --------------------------
	.section	.text.triton_poi_fused_add_mul_sigmoid_4,"ax",@progbits
	.align	128
        .global         triton_poi_fused_add_mul_sigmoid_4
        .type           triton_poi_fused_add_mul_sigmoid_4,@function
        .size           triton_poi_fused_add_mul_sigmoid_4,(.L_x_1 - triton_poi_fused_add_mul_sigmoid_4)
        .other          triton_poi_fused_add_mul_sigmoid_4,@"STO_CUDA_ENTRY STV_DEFAULT"
triton_poi_fused_add_mul_sigmoid_4:
.text.triton_poi_fused_add_mul_sigmoid_4:
[----:B------:R-:W0:Y:S02]  /*0000*/  LDC R1, c[0x0][0x28] ;  /* 0x00000a00ff017b82 */ /* 0x000e240000000800 */
[----:B------:R-:W1:Y:S01]  /*0010*/  S2R R0, SR_TID.X ;  /* 0x0000000000007919 */ /* 0x000e620000002100 */
[----:B------:R-:W2:Y:S01]  /*0020*/  LDC.64 R8, c[0x0][0x220] ;  /* 0x00008800ff087b82 */ /* 0x000ea20000000a00 */
[----:B------:R-:W-:Y:S01]  /*0030*/  CS2R R12, SRZ ;  /* 0x00000000000c7805 */ /* 0x000fe2000001ff00 */
[----:B------:R-:W-:Y:S01]  /*0040*/  ULDC.64 UR4, c[0x0][0x208] ;  /* 0x0000820000047ab9 */ /* 0x000fe20000000a00 */
[----:B------:R-:W3:Y:S05]  /*0050*/  S2R R7, SR_CTAID.X ;  /* 0x0000000000077919 */ /* 0x000eea0000002500 */
[----:B------:R-:W4:Y:S01]  /*0060*/  LDC.64 R2, c[0x0][0x218] ;  /* 0x00008600ff027b82 */ /* 0x000f220000000a00 */
[----:B-1----:R-:W-:-:S04]  /*0070*/  SHF.L.U32 R0, R0, 0x1, RZ ;  /* 0x0000000100007819 */ /* 0x002fc800000006ff */
[----:B------:R-:W-:Y:S02]  /*0080*/  LOP3.LUT R0, R0, 0xfe, RZ, 0xc0, !PT ;  /* 0x000000fe00007812 */ /* 0x000fe400078ec0ff */
[----:B---3--:R-:W-:Y:S02]  /*0090*/  SHF.R.S32.HI R11, RZ, 0x17, R7 ;  /* 0x00000017ff0b7819 */ /* 0x008fe40000011407 */
[----:B------:R-:W-:Y:S02]  /*00a0*/  LEA R0, R7, R0, 0x8 ;  /* 0x0000000007007211 */ /* 0x000fe400078e40ff */
[----:B------:R-:W-:Y:S02]  /*00b0*/  SGXT R11, R11, 0x1 ;  /* 0x000000010b0b781a */ /* 0x000fe40000000200 */
[----:B------:R-:W-:Y:S02]  /*00c0*/  SHF.R.S32.HI R5, RZ, 0x1f, R0 ;  /* 0x0000001fff057819 */ /* 0x000fe40000011400 */
[----:B------:R-:W-:-:S02]  /*00d0*/  ISETP.GE.AND P0, PT, R0, 0x100, PT ;  /* 0x000001000000780c */ /* 0x000fc40003f06270 */
[-C--:B------:R-:W-:Y:S02]  /*00e0*/  LEA.HI R5, R5, R0.reuse, RZ, 0x4 ;  /* 0x0000000005057211 */ /* 0x080fe400078f20ff */
[----:B------:R-:W-:Y:S02]  /*00f0*/  LEA.HI R11, R11, R0, RZ, 0x6 ;  /* 0x000000000b0b7211 */ /* 0x000fe400078f30ff */
[----:B------:R-:W-:Y:S02]  /*0100*/  SHF.R.S32.HI R7, RZ, 0x4, R5 ;  /* 0x00000004ff077819 */ /* 0x000fe40000011405 */
[----:B------:R-:W-:Y:S02]  /*0110*/  LOP3.LUT R5, R5, 0xfffffff0, RZ, 0xc0, !PT ;  /* 0xfffffff005057812 */ /* 0x000fe400078ec0ff */
[----:B------:R-:W-:Y:S01]  /*0120*/  SHF.R.S32.HI R4, RZ, 0x6, R11 ;  /* 0x00000006ff047819 */ /* 0x000fe2000001140b */
[----:B--2---:R-:W-:Y:S01]  /*0130*/  IMAD.WIDE R8, R7, 0x4, R8 ;  /* 0x0000000407087825 */ /* 0x004fe200078e0208 */
[----:B------:R-:W-:-:S04]  /*0140*/  IADD3 R5, R0, -R5, RZ ;  /* 0x8000000500057210 */ /* 0x000fc80007ffe0ff */
[----:B------:R-:W2:Y:S01]  /*0150*/  @!P0 LDG.E.EL R12, desc[UR4][R8.64] ;  /* 0x00000004080c8981 */ /* 0x000ea2000c2e1900 */
[----:B------:R-:W-:Y:S02]  /*0160*/  LEA R5, R4, R5, 0x4 ;  /* 0x0000000504057211 */ /* 0x000fe400078e20ff */
[----:B------:R-:W-:Y:S01]  /*0170*/  CS2R R10, SRZ ;  /* 0x00000000000a7805 */ /* 0x000fe2000001ff00 */
[----:B------:R-:W3:Y:S02]  /*0180*/  @!P0 LDG.E.EL R13, desc[UR4][R8.64] ;  /* 0x00000004080d8981 */ /* 0x000ee4000c2e1900 */
[----:B----4-:R-:W-:Y:S02]  /*0190*/  IMAD.WIDE R6, R5, 0x4, R2 ;  /* 0x0000000405067825 */ /* 0x010fe400078e0202 */
[----:B------:R-:W1:Y:S03]  /*01a0*/  LDC.64 R4, c[0x0][0x210] ;  /* 0x00008400ff047b82 */ /* 0x000e660000000a00 */
[----:B------:R-:W4:Y:S01]  /*01b0*/  @!P0 LDG.E.EL.64 R10, desc[UR4][R6.64] ;  /* 0x00000004060a8981 */ /* 0x000f22000c2e1b00 */
[----:B------:R-:W-:Y:S01]  /*01c0*/  CS2R R2, SRZ ;  /* 0x0000000000027805 */ /* 0x000fe2000001ff00 */
[----:B-1----:R-:W-:-:S05]  /*01d0*/  IMAD.WIDE R4, R0, 0x4, R4 ;  /* 0x0000000400047825 */ /* 0x002fca00078e0204 */
[----:B------:R1:W5:Y:S01]  /*01e0*/  @!P0 LDG.E.64 R2, desc[UR4][R4.64] ;  /* 0x0000000404028981 */ /* 0x000362000c1e1b00 */
[----:B------:R-:W-:Y:S01]  /*01f0*/  HFMA2.MMA R14, -RZ, RZ, 1.625, 0 ;  /* 0x3e800000ff0e7435 */ /* 0x000fe200000001ff */
[----:B--2---:R-:W-:-:S04]  /*0200*/  FADD R12, RZ, -R12 ;  /* 0x8000000cff0c7221 */ /* 0x004fc80000000000 */
[----:B------:R-:W-:Y:S01]  /*0210*/  FMUL R12, R12, 1.4426950216293334961 ;  /* 0x3fb8aa3b0c0c7820 */ /* 0x000fe20000400000 */
[----:B---3--:R-:W-:-:S04]  /*0220*/  FADD R13, RZ, -R13 ;  /* 0x8000000dff0d7221 */ /* 0x008fc80000000000 */
[----:B------:R-:W-:Y:S01]  /*0230*/  FSETP.GEU.AND P1, PT, R12, -126, PT ;  /* 0xc2fc00000c00780b */ /* 0x000fe20003f2e000 */
[----:B------:R-:W-:Y:S01]  /*0240*/  FMUL R13, R13, 1.4426950216293334961 ;  /* 0x3fb8aa3b0d0d7820 */ /* 0x000fe20000400000 */
[----:B----4-:R-:W-:Y:S01]  /*0250*/  FADD R10, RZ, -R10 ;  /* 0x8000000aff0a7221 */ /* 0x010fe20000000000 */
[----:B------:R-:W-:-:S03]  /*0260*/  FADD R11, RZ, -R11 ;  /* 0x8000000bff0b7221 */ /* 0x000fc60000000000 */
[----:B------:R-:W-:Y:S01]  /*0270*/  FMUL R10, R10, 1.4426950216293334961 ;  /* 0x3fb8aa3b0a0a7820 */ /* 0x000fe20000400000 */
[----:B------:R-:W-:Y:S01]  /*0280*/  FMUL R11, R11, 1.4426950216293334961 ;  /* 0x3fb8aa3b0b0b7820 */ /* 0x000fe20000400000 */
[----:B------:R-:W-:-:S03]  /*0290*/  FSETP.GEU.AND P4, PT, R13, -126, PT ;  /* 0xc2fc00000d00780b */ /* 0x000fc60003f8e000 */
[----:B------:R-:W-:Y:S02]  /*02a0*/  FSETP.GEU.AND P2, PT, R10, -126, PT ;  /* 0xc2fc00000a00780b */ /* 0x000fe40003f4e000 */
[----:B------:R-:W-:Y:S01]  /*02b0*/  @!P1 FMUL R12, R12, 0.5 ;  /* 0x3f0000000c0c9820 */ /* 0x000fe20000400000 */
[----:B------:R-:W-:-:S03]  /*02c0*/  FSETP.GEU.AND P3, PT, R11, -126, PT ;  /* 0xc2fc00000b00780b */ /* 0x000fc60003f6e000 */
[----:B-1----:R-:W1:Y:S04]  /*02d0*/  MUFU.EX2 R5, R12 ;  /* 0x0000000c00057308 */ /* 0x002e680000000800 */
[----:B------:R-:W-:-:S03]  /*02e0*/  @!P4 FMUL R13, R13, 0.5 ;  /* 0x3f0000000d0dc820 */ /* 0x000fc60000400000 */
[----:B------:R-:W-:Y:S01]  /*02f0*/  @!P2 FMUL R10, R10, 0.5 ;  /* 0x3f0000000a0aa820 */ /* 0x000fe20000400000 */
[----:B------:R-:W2:Y:S02]  /*0300*/  MUFU.EX2 R6, R13 ;  /* 0x0000000d00067308 */ /* 0x000ea40000000800 */
[----:B------:R-:W-:Y:S01]  /*0310*/  @!P3 FMUL R11, R11, 0.5 ;  /* 0x3f0000000b0bb820 */ /* 0x000fe20000400000 */
[----:B-1----:R-:W-:-:S05]  /*0320*/  @!P1 FMUL R5, R5, R5 ;  /* 0x0000000505059220 */ /* 0x002fca0000400000 */
[----:B------:R-:W1:Y:S01]  /*0330*/  MUFU.EX2 R4, R10 ;  /* 0x0000000a00047308 */ /* 0x000e620000000800 */
[----:B------:R-:W-:Y:S01]  /*0340*/  FADD R8, R5, 1 ;  /* 0x3f80000005087421 */ /* 0x000fe20000000000 */
[----:B--2---:R-:W-:-:S06]  /*0350*/  @!P4 FMUL R6, R6, R6 ;  /* 0x000000060606c220 */ /* 0x004fcc0000400000 */
[----:B------:R2:W3:Y:S01]  /*0360*/  MUFU.EX2 R5, R11 ;  /* 0x0000000b00057308 */ /* 0x0004e20000000800 */
[----:B------:R-:W-:Y:S01]  /*0370*/  FSETP.GT.AND P1, PT, R8, 8.50705917302346158658e+37, PT ;  /* 0x7e8000000800780b */ /* 0x000fe20003f24000 */
[----:B------:R-:W-:Y:S01]  /*0380*/  FADD R12, R6, 1 ;  /* 0x3f800000060c7421 */ /* 0x000fe20000000000 */
[----:B-1----:R-:W-:-:S04]  /*0390*/  @!P2 FMUL R4, R4, R4 ;  /* 0x000000040404a220 */ /* 0x002fc80000400000 */
[----:B------:R-:W-:Y:S02]  /*03a0*/  FSETP.GT.AND P2, PT, R12, 8.50705917302346158658e+37, PT ;  /* 0x7e8000000c00780b */ /* 0x000fe40003f44000 */
[----:B--2---:R-:W-:Y:S01]  /*03b0*/  FSEL R11, R14, 1, P1 ;  /* 0x3f8000000e0b7808 */ /* 0x004fe20000800000 */
[----:B------:R-:W-:Y:S01]  /*03c0*/  FADD R6, R4, 1 ;  /* 0x3f80000004067421 */ /* 0x000fe20000000000 */
[----:B------:R-:W-:-:S03]  /*03d0*/  FSEL R13, R14, 1, P2 ;  /* 0x3f8000000e0d7808 */ /* 0x000fc60001000000 */
[----:B------:R-:W-:Y:S01]  /*03e0*/  @P1 FMUL R8, R8, 0.25 ;  /* 0x3e80000008081820 */ /* 0x000fe20000400000 */
[----:B---3--:R-:W-:Y:S01]  /*03f0*/  @!P3 FMUL R5, R5, R5 ;  /* 0x000000050505b220 */ /* 0x008fe20000400000 */
[----:B------:R-:W-:Y:S02]  /*0400*/  FSETP.GT.AND P3, PT, R6, 8.50705917302346158658e+37, PT ;  /* 0x7e8000000600780b */ /* 0x000fe40003f64000 */
[----:B------:R1:W2:Y:S01]  /*0410*/  MUFU.RCP R10, R8 ;  /* 0x00000008000a7308 */ /* 0x0002a20000001000 */
[----:B------:R-:W-:Y:S01]  /*0420*/  FADD R7, R5, 1 ;  /* 0x3f80000005077421 */ /* 0x000fe20000000000 */
[----:B------:R-:W-:Y:S01]  /*0430*/  FSEL R9, R14, 1, P3 ;  /* 0x3f8000000e097808 */ /* 0x000fe20001800000 */
[----:B------:R-:W-:Y:S01]  /*0440*/  @P2 FMUL R12, R12, 0.25 ;  /* 0x3e8000000c0c2820 */ /* 0x000fe20000400000 */
[----:B------:R-:W3:Y:S02]  /*0450*/  LDC.64 R4, c[0x0][0x228] ;  /* 0x00008a00ff047b82 */ /* 0x000ee40000000a00 */
[----:B------:R-:W-:-:S03]  /*0460*/  FSETP.GT.AND P4, PT, R7, 8.50705917302346158658e+37, PT ;  /* 0x7e8000000700780b */ /* 0x000fc60003f84000 */
[----:B------:R-:W4:Y:S01]  /*0470*/  MUFU.RCP R12, R12 ;  /* 0x0000000c000c7308 */ /* 0x000f220000001000 */
[----:B-1----:R-:W-:Y:S01]  /*0480*/  FSEL R8, R14, 1, P4 ;  /* 0x3f8000000e087808 */ /* 0x002fe20002000000 */
[----:B------:R-:W-:Y:S01]  /*0490*/  @P3 FMUL R6, R6, 0.25 ;  /* 0x3e80000006063820 */ /* 0x000fe20000400000 */
[----:B--2---:R-:W-:-:S05]  /*04a0*/  FMUL R11, R10, R11 ;  /* 0x0000000b0a0b7220 */ /* 0x004fca0000400000 */
[----:B------:R-:W1:Y:S02]  /*04b0*/  MUFU.RCP R6, R6 ;  /* 0x0000000600067308 */ /* 0x000e640000001000 */
[----:B------:R-:W-:Y:S01]  /*04c0*/  @P4 FMUL R7, R7, 0.25 ;  /* 0x3e80000007074820 */ /* 0x000fe20000400000 */
[----:B----4-:R-:W-:-:S05]  /*04d0*/  FMUL R12, R12, R13 ;  /* 0x0000000d0c0c7220 */ /* 0x010fca0000400000 */
[----:B------:R-:W2:Y:S01]  /*04e0*/  MUFU.RCP R7, R7 ;  /* 0x0000000700077308 */ /* 0x000ea20000001000 */
[----:B---3--:R-:W-:-:S04]  /*04f0*/  IMAD.WIDE R4, R0, 0x4, R4 ;  /* 0x0000000400047825 */ /* 0x008fc800078e0204 */
[----:B-1----:R-:W-:Y:S01]  /*0500*/  FMUL R9, R6, R9 ;  /* 0x0000000906097220 */ /* 0x002fe20000400000 */
[----:B-----5:R-:W-:-:S04]  /*0510*/  FMUL R6, R11, R2 ;  /* 0x000000020b067220 */ /* 0x020fc80000400000 */
[----:B------:R-:W-:Y:S01]  /*0520*/  FFMA R6, R9, R2, R6 ;  /* 0x0000000209067223 */ /* 0x000fe20000000006 */
[----:B--2---:R-:W-:Y:S01]  /*0530*/  FMUL R8, R7, R8 ;  /* 0x0000000807087220 */ /* 0x004fe20000400000 */
[----:B------:R-:W-:-:S04]  /*0540*/  FMUL R7, R12, R3 ;  /* 0x000000030c077220 */ /* 0x000fc80000400000 */
[----:B------:R-:W-:Y:S01]  /*0550*/  FFMA R7, R8, R3, R7 ;  /* 0x0000000308077223 */ /* 0x000fe20000000007 */
[----:B------:R-:W-:Y:S06]  /*0560*/  @P0 EXIT ;  /* 0x000000000000094d */ /* 0x000fec0003800000 */
[----:B------:R-:W-:Y:S01]  /*0570*/  STG.E.64 desc[UR4][R4.64], R6 ;  /* 0x0000000604007986 */ /* 0x000fe2000c101b04 */
[----:B------:R-:W-:Y:S05]  /*0580*/  EXIT ;  /* 0x000000000000794d */ /* 0x000fea0003800000 */
.L_x_0:
[----:B------:R-:W-:-:S00]  /*0590*/  BRA `(.L_x_0) ;  /* 0xfffffffc00fc7947 */ /* 0x000fc0000383ffff */
[----:B------:R-:W-:-:S00]  /*05a0*/  NOP ;  /* 0x0000000000007918 */ /* 0x000fc00000000000 */
        /* <DEDUP_REMOVED lines=13> */
.L_x_1:


//--------------------- .nv.constant0.triton_poi_fused_add_mul_sigmoid_4 --------------------------
	.section	.nv.constant0.triton_poi_fused_add_mul_sigmoid_4,"a",@progbits
	.sectionflags	@""
	.align	4
.nv.constant0.triton_poi_fused_add_mul_sigmoid_4:
	.zero		564
